	.headerflags	@"EF_CUDA_TEXMODE_UNIFIED EF_CUDA_64BIT_ADDRESS EF_CUDA_SM86 EF_CUDA_VIRTUAL_SM(EF_CUDA_SM86)"
	.elftype	@"ET_EXEC"


//--------------------- .nv.info                  --------------------------
	.section	.nv.info,"",@"SHT_CUDA_INFO"
	.align	4


	//----- nvinfo : EIATTR_REGCOUNT
	.align		4
        /*0000*/ 	.byte	0x04, 0x2f
        /*0002*/ 	.short	(.L_3 - .L_2)
	.align		4
.L_2:
        /*0004*/ 	.word	index@(l2norm_fwd_kernel)
        /*0008*/ 	.word	0x00000017


	//----- nvinfo : EIATTR_MAX_STACK_SIZE
	.align		4
.L_3:
        /*000c*/ 	.byte	0x04, 0x23
        /*000e*/ 	.short	(.L_5 - .L_4)
	.align		4
.L_4:
        /*0010*/ 	.word	index@(l2norm_fwd_kernel)
        /*0014*/ 	.word	0x00000000


	//----- nvinfo : EIATTR_MIN_STACK_SIZE
	.align		4
.L_5:
        /*0018*/ 	.byte	0x04, 0x12
        /*001a*/ 	.short	(.L_7 - .L_6)
	.align		4
.L_6:
        /*001c*/ 	.word	index@(l2norm_fwd_kernel)
        /*0020*/ 	.word	0x00000000


	//----- nvinfo : EIATTR_FRAME_SIZE
	.align		4
.L_7:
        /*0024*/ 	.byte	0x04, 0x11
        /*0026*/ 	.short	(.L_9 - .L_8)
	.align		4
.L_8:
        /*0028*/ 	.word	index@(l2norm_fwd_kernel)
        /*002c*/ 	.word	0x00000000
.L_9:


//--------------------- .nv.info.l2norm_fwd_kernel --------------------------
	.section	.nv.info.l2norm_fwd_kernel,"",@"SHT_CUDA_INFO"
	.align	4


	//----- nvinfo : EIATTR_CUDA_API_VERSION
	.align		4
        /*0000*/ 	.byte	0x04, 0x37
        /*0002*/ 	.short	(.L_11 - .L_10)
.L_10:
        /*0004*/ 	.word	0x0000007b


	//----- nvinfo : EIATTR_SW2861232_WAR
	.align		4
.L_11:
        /*0008*/ 	.byte	0x01, 0x35
	.zero		2


	//----- nvinfo : EIATTR_PARAM_CBANK
	.align		4
        /*000c*/ 	.byte	0x04, 0x0a
        /*000e*/ 	.short	(.L_13 - .L_12)
	.align		4
.L_12:
        /*0010*/ 	.word	index@(.nv.constant0.l2norm_fwd_kernel)
        /*0014*/ 	.short	0x0160
        /*0016*/ 	.short	0x001c


	//----- nvinfo : EIATTR_CBANK_PARAM_SIZE
	.align		4
.L_13:
        /*0018*/ 	.byte	0x03, 0x19
        /*001a*/ 	.short	0x001c


	//----- nvinfo : EIATTR_KPARAM_INFO
	.align		4
        /*001c*/ 	.byte	0x04, 0x17
        /*001e*/ 	.short	(.L_15 - .L_14)
.L_14:
        /*0020*/ 	.word	0x00000000
        /*0024*/ 	.short	0x0003
        /*0026*/ 	.short	0x0018
        /*0028*/ 	.byte	0x00, 0xf0, 0x11, 0x00


	//----- nvinfo : EIATTR_KPARAM_INFO
	.align		4
.L_15:
        /*002c*/ 	.byte	0x04, 0x17
        /*002e*/ 	.short	(.L_17 - .L_16)
.L_16:
        /*0030*/ 	.word	0x00000000
        /*0034*/ 	.short	0x0002
        /*0036*/ 	.short	0x0010
        /*0038*/ 	.byte	0x00, 0xf0, 0x21, 0x00


	//----- nvinfo : EIATTR_KPARAM_INFO
	.align		4
.L_17:
        /*003c*/ 	.byte	0x04, 0x17
        /*003e*/ 	.short	(.L_19 - .L_18)
.L_18:
        /*0040*/ 	.word	0x00000000
        /*0044*/ 	.short	0x0001
        /*0046*/ 	.short	0x0008
        /*0048*/ 	.byte	0x00, 0xf0, 0x21, 0x00


	//----- nvinfo : EIATTR_KPARAM_INFO
	.align		4
.L_19:
        /*004c*/ 	.byte	0x04, 0x17
        /*004e*/ 	.short	(.L_21 - .L_20)
.L_20:
        /*0050*/ 	.word	0x00000000
        /*0054*/ 	.short	0x0000
        /*0056*/ 	.short	0x0000
        /*0058*/ 	.byte	0x00, 0xf0, 0x21, 0x00


	//----- nvinfo : EIATTR_MAXREG_COUNT
	.align		4
.L_21:
        /*005c*/ 	.byte	0x03, 0x1b
        /*005e*/ 	.short	0x0080


	//----- nvinfo : EIATTR_COOP_GROUP_MASK_REGIDS
	.align		4
        /*0060*/ 	.byte	0x04, 0x29
        /*0062*/ 	.short	(.L_23 - .L_22)


	//   ....[0]....
.L_22:
        /*0064*/ 	.word	0xffffffff


	//   ....[1]....
        /*0068*/ 	.word	0xffffffff


	//   ....[2]....
        /*006c*/ 	.word	0xffffffff


	//   ....[3]....
        /*0070*/ 	.word	0xffffffff


	//----- nvinfo : EIATTR_COOP_GROUP_INSTR_OFFSETS
	.align		4
.L_23:
        /*0074*/ 	.byte	0x04, 0x28
        /*0076*/ 	.short	(.L_25 - .L_24)


	//   ....[0]....
.L_24:
        /*0078*/ 	.word	0x00000280


	//   ....[1]....
        /*007c*/ 	.word	0x000002b0


	//   ....[2]....
        /*0080*/ 	.word	0x000002d0


	//   ....[3]....
        /*0084*/ 	.word	0x000002f0


	//----- nvinfo : EIATTR_EXIT_INSTR_OFFSETS
	.align		4
.L_25:
        /*0088*/ 	.byte	0x04, 0x1c
        /*008a*/ 	.short	(.L_27 - .L_26)


	//   ....[0]....
.L_26:
        /*008c*/ 	.word	0x000004f0


	//   ....[1]....
        /*0090*/ 	.word	0x00000550


	//----- nvinfo : EIATTR_MAX_THREADS
	.align		4
.L_27:
        /*0094*/ 	.byte	0x04, 0x05
        /*0096*/ 	.short	(.L_29 - .L_28)
.L_28:
        /*0098*/ 	.word	0x00000200
        /*009c*/ 	.word	0x00000001
        /*00a0*/ 	.word	0x00000001
.L_29:


//--------------------- .nv.rel.action            --------------------------
	.section	.nv.rel.action,"",@"SHT_CUDA_RELOCINFO"
	.align	8
	.sectionentsize	8
        /*0000*/ 	.byte	0x73, 0x00, 0x00, 0x00, 0x00, 0x00, 0x00, 0x00, 0x00, 0x00, 0x00, 0x11, 0x25, 0x00, 0x05, 0x36


//--------------------- .nv.constant0.l2norm_fwd_kernel --------------------------
	.section	.nv.constant0.l2norm_fwd_kernel,"a",@progbits
	.align	4
.nv.constant0.l2norm_fwd_kernel:
	.zero		380


//--------------------- .text.l2norm_fwd_kernel   --------------------------
	.section	.text.l2norm_fwd_kernel,"ax",@progbits
	.sectionflags	@"SHF_BARRIERS=1"
	.sectioninfo	@"SHI_REGISTERS=23"
	.align	128
        .global         l2norm_fwd_kernel
        .type           l2norm_fwd_kernel,@function
        .size           l2norm_fwd_kernel,(.L_x_1 - l2norm_fwd_kernel)
        .other          l2norm_fwd_kernel,@"STO_CUDA_ENTRY STV_DEFAULT"
l2norm_fwd_kernel:
.text.l2norm_fwd_kernel:
[----:B------:R-:W-:-:S02]  /*0000*/  IMAD.MOV.U32 R1, RZ, RZ, c[0x0][0x28] ;  /* 0x00000a00ff017624 */ /* 0x000fc400078e00ff */
[----:B------:R-:W0:Y:S01]  /*0010*/  S2R R2, SR_TID.X ;  /* 0x0000000000027919 */ /* 0x000e220000002100 */
[----:B------:R-:W-:-:S03]  /*0020*/  ULDC.64 UR4, c[0x0][0x118] ;  /* 0x0000460000047ab9 */ /* 0x000fc60000000a00 */
[----:B------:R-:W1:Y:S01]  /*0030*/  S2R R8, SR_CTAID.X ;  /* 0x0000000000087919 */ /* 0x000e620000002500 */
[----:B0-----:R-:W-:Y:S02]  /*0040*/  SHF.R.U32.HI R3, RZ, 0x4, R2 ;  /* 0x00000004ff037819 */ /* 0x001fe40000011602 */
[----:B------:R-:W-:Y:S01]  /*0050*/  SHF.L.U32 R0, R2, 0x3, RZ ;  /* 0x0000000302007819 */ /* 0x000fe200000006ff */
[----:B-1----:R-:W-:Y:S01]  /*0060*/  IMAD.SHL.U32 R8, R8, 0x20, RZ ;  /* 0x0000002008087824 */ /* 0x002fe200078e00ff */
[----:B------:R-:W-:Y:S02]  /*0070*/  SGXT.U32 R3, R3, 0x5 ;  /* 0x000000050303781a */ /* 0x000fe40000000000 */
[----:B------:R-:W-:Y:S02]  /*0080*/  LOP3.LUT R4, R0, 0x78, RZ, 0xc0, !PT ;  /* 0x0000007800047812 */ /* 0x000fe400078ec0ff */
[----:B------:R-:W-:Y:S02]  /*0090*/  LOP3.LUT R9, R8, R3, RZ, 0xfc, !PT ;  /* 0x0000000308097212 */ /* 0x000fe400078efcff */
[----:B------:R-:W-:Y:S01]  /*00a0*/  SHF.R.S32.HI R0, RZ, 0x1f, R8 ;  /* 0x0000001fff007819 */ /* 0x000fe20000011408 */
[----:B------:R-:W-:Y:S01]  /*00b0*/  IMAD.WIDE.U32 R4, R4, 0x2, RZ ;  /* 0x0000000204047825 */ /* 0x000fe200078e00ff */
[----:B------:R-:W-:-:S02]  /*00c0*/  SHF.L.U32 R7, R9, 0x8, RZ ;  /* 0x0000000809077819 */ /* 0x000fc400000006ff */
[C---:B------:R-:W-:Y:S02]  /*00d0*/  ISETP.GE.U32.AND P0, PT, R9.reuse, 0x10, PT ;  /* 0x000000100900780c */ /* 0x040fe40003f06070 */
[----:B------:R-:W-:Y:S02]  /*00e0*/  SHF.L.U64.HI R9, R9, 0x8, R0 ;  /* 0x0000000809097819 */ /* 0x000fe40000010200 */
[----:B------:R-:W-:Y:S02]  /*00f0*/  LOP3.LUT R10, R7, R4, RZ, 0xfc, !PT ;  /* 0x00000004070a7212 */ /* 0x000fe400078efcff */
[----:B------:R-:W-:Y:S01]  /*0100*/  ISETP.GE.U32.AND.EX P0, PT, R0, RZ, PT, P0 ;  /* 0x000000ff0000720c */ /* 0x000fe20003f06100 */
[----:B------:R-:W-:Y:S01]  /*0110*/  CS2R R6, SRZ ;  /* 0x0000000000067805 */ /* 0x000fe2000001ff00 */
[----:B------:R-:W-:Y:S02]  /*0120*/  LOP3.LUT R9, R9, R5, RZ, 0xfc, !PT ;  /* 0x0000000509097212 */ /* 0x000fe400078efcff */
[----:B------:R-:W-:Y:S01]  /*0130*/  IADD3 R16, P1, R10, c[0x0][0x160], RZ ;  /* 0x000058000a107a10 */ /* 0x000fe20007f3e0ff */
[----:B------:R-:W-:-:S03]  /*0140*/  CS2R R4, SRZ ;  /* 0x0000000000047805 */ /* 0x000fc6000001ff00 */
[----:B------:R-:W-:-:S05]  /*0150*/  IADD3.X R17, R9, c[0x0][0x164], RZ, P1, !PT ;  /* 0x0000590009117a10 */ /* 0x000fca0000ffe4ff */
[----:B------:R-:W2:Y:S01]  /*0160*/  @!P0 LDG.E.128 R4, [R16.64] ;  /* 0x0000000410048981 */ /* 0x000ea2000c1e1d00 */
[----:B------:R-:W-:Y:S01]  /*0170*/  IADD3 R10, P3, R10, c[0x0][0x168], RZ ;  /* 0x00005a000a0a7a10 */ /* 0x000fe20007f7e0ff */
[--C-:B--2---:R-:W-:Y:S02]  /*0180*/  HADD2.F32 R11, -RZ, R4.reuse.H1_H1 ;  /* 0x30000004ff0b7230 */ /* 0x104fe40000004100 */
[----:B------:R-:W-:Y:S02]  /*0190*/  HADD2.F32 R14, -RZ, R4.H0_H0 ;  /* 0x20000004ff0e7230 */ /* 0x000fe40000004100 */
[--C-:B------:R-:W-:Y:S01]  /*01a0*/  HADD2.F32 R4, -RZ, R5.reuse.H0_H0 ;  /* 0x20000005ff047230 */ /* 0x100fe20000004100 */
[----:B------:R-:W-:Y:S01]  /*01b0*/  FMUL R13, R11, R11 ;  /* 0x0000000b0b0d7220 */ /* 0x000fe20000400000 */
[----:B------:R-:W-:Y:S02]  /*01c0*/  HADD2.F32 R12, -RZ, R5.H1_H1 ;  /* 0x30000005ff0c7230 */ /* 0x000fe40000004100 */
[----:B------:R-:W-:Y:S01]  /*01d0*/  HADD2.F32 R5, -RZ, R6.H0_H0 ;  /* 0x20000006ff057230 */ /* 0x000fe20000004100 */
[----:B------:R-:W-:-:S04]  /*01e0*/  FFMA R13, R14, R14, R13 ;  /* 0x0000000e0e0d7223 */ /* 0x000fc8000000000d */
[----:B------:R-:W-:-:S04]  /*01f0*/  FFMA R13, R4, R4, R13 ;  /* 0x00000004040d7223 */ /* 0x000fc8000000000d */
[----:B------:R-:W-:Y:S01]  /*0200*/  FFMA R18, R12, R12, R13 ;  /* 0x0000000c0c127223 */ /* 0x000fe2000000000d */
[----:B------:R-:W-:Y:S02]  /*0210*/  HADD2.F32 R13, -RZ, R6.H1_H1 ;  /* 0x30000006ff0d7230 */ /* 0x000fe40000004100 */
[--C-:B------:R-:W-:Y:S01]  /*0220*/  HADD2.F32 R6, -RZ, R7.reuse.H0_H0 ;  /* 0x20000007ff067230 */ /* 0x100fe20000004100 */
[----:B------:R-:W-:Y:S01]  /*0230*/  FFMA R18, R5, R5, R18 ;  /* 0x0000000505127223 */ /* 0x000fe20000000012 */
[----:B------:R-:W-:-:S03]  /*0240*/  HADD2.F32 R7, -RZ, R7.H1_H1 ;  /* 0x30000007ff077230 */ /* 0x000fc60000004100 */
[----:B------:R-:W-:-:S04]  /*0250*/  FFMA R15, R13, R13, R18 ;  /* 0x0000000d0d0f7223 */ /* 0x000fc80000000012 */
[----:B------:R-:W-:-:S04]  /*0260*/  FFMA R16, R6, R6, R15 ;  /* 0x0000000606107223 */ /* 0x000fc8000000000f */
[----:B------:R-:W-:-:S05]  /*0270*/  FFMA R16, R7, R7, R16 ;  /* 0x0000000707107223 */ /* 0x000fca0000000010 */
[----:B------:R-:W0:Y:S02]  /*0280*/  SHFL.BFLY PT, R15, R16, 0x8, 0x1f ;  /* 0x0d001f00100f7f89 */ /* 0x000e2400000e0000 */
[----:B0-----:R-:W-:Y:S01]  /*0290*/  FADD R15, R16, R15 ;  /* 0x0000000f100f7221 */ /* 0x001fe20000000000 */
[----:B------:R-:W-:-:S04]  /*02a0*/  IMAD.MOV.U32 R16, RZ, RZ, 0x3e800000 ;  /* 0x3e800000ff107424 */ /* 0x000fc800078e00ff */
[----:B------:R-:W0:Y:S02]  /*02b0*/  SHFL.BFLY PT, R18, R15, 0x4, 0x1f ;  /* 0x0c801f000f127f89 */ /* 0x000e2400000e0000 */
[----:B0-----:R-:W-:-:S05]  /*02c0*/  FADD R18, R15, R18 ;  /* 0x000000120f127221 */ /* 0x001fca0000000000 */
[----:B------:R-:W0:Y:S02]  /*02d0*/  SHFL.BFLY PT, R17, R18, 0x2, 0x1f ;  /* 0x0c401f0012117f89 */ /* 0x000e2400000e0000 */
[----:B0-----:R-:W-:-:S05]  /*02e0*/  FADD R17, R18, R17 ;  /* 0x0000001112117221 */ /* 0x001fca0000000000 */
[----:B------:R-:W0:Y:S02]  /*02f0*/  SHFL.BFLY PT, R20, R17, 0x1, 0x1f ;  /* 0x0c201f0011147f89 */ /* 0x000e2400000e0000 */
[----:B0-----:R-:W-:-:S04]  /*0300*/  FADD R20, R17, R20 ;  /* 0x0000001411147221 */ /* 0x001fc80000000000 */
[----:B------:R-:W-:-:S04]  /*0310*/  FADD R20, R20, c[0x0][0x178] ;  /* 0x00005e0014147621 */ /* 0x000fc80000000000 */
[----:B------:R-:W0:Y:S02]  /*0320*/  MUFU.SQRT R19, R20 ;  /* 0x0000001400137308 */ /* 0x000e240000002000 */
[C---:B0-----:R-:W-:Y:S02]  /*0330*/  FSETP.GT.AND P1, PT, R19.reuse, 8.50705917302346158658e+37, PT ;  /* 0x7e8000001300780b */ /* 0x041fe40003f24000 */
[----:B------:R-:W-:Y:S02]  /*0340*/  FSETP.GEU.AND P2, PT, R19, 1.175494350822287508e-38, PT ;  /* 0x008000001300780b */ /* 0x000fe40003f4e000 */
[----:B------:R-:W-:-:S09]  /*0350*/  FSEL R16, R16, 1, P1 ;  /* 0x3f80000010107808 */ /* 0x000fd20000800000 */
[----:B------:R-:W-:Y:S01]  /*0360*/  @P1 FMUL R19, R19, 0.25 ;  /* 0x3e80000013131820 */ /* 0x000fe20000400000 */
[----:B------:R-:W-:Y:S01]  /*0370*/  LOP3.LUT P1, RZ, R2, 0x1e0, RZ, 0xc0, !PT ;  /* 0x000001e002ff7812 */ /* 0x000fe2000782c0ff */
[----:B------:R-:W-:Y:S02]  /*0380*/  @!P2 FMUL R16, R16, 16777216 ;  /* 0x4b8000001010a820 */ /* 0x000fe40000400000 */
[----:B------:R-:W-:-:S06]  /*0390*/  @!P2 FMUL R19, R19, 16777216 ;  /* 0x4b8000001313a820 */ /* 0x000fcc0000400000 */
[----:B------:R-:W0:Y:S02]  /*03a0*/  MUFU.RCP R19, R19 ;  /* 0x0000001300137308 */ /* 0x000e240000001000 */
[----:B0-----:R-:W-:-:S04]  /*03b0*/  FMUL R16, R19, R16 ;  /* 0x0000001013107220 */ /* 0x001fc80000400000 */
[-C--:B------:R-:W-:Y:S01]  /*03c0*/  FMUL R14, R14, R16.reuse ;  /* 0x000000100e0e7220 */ /* 0x080fe20000400000 */
[-C--:B------:R-:W-:Y:S01]  /*03d0*/  FMUL R11, R11, R16.reuse ;  /* 0x000000100b0b7220 */ /* 0x080fe20000400000 */
[-C--:B------:R-:W-:Y:S01]  /*03e0*/  FMUL R15, R4, R16.reuse ;  /* 0x00000010040f7220 */ /* 0x080fe20000400000 */
[-C--:B------:R-:W-:Y:S01]  /*03f0*/  FMUL R12, R12, R16.reuse ;  /* 0x000000100c0c7220 */ /* 0x080fe20000400000 */
[----:B------:R-:W-:Y:S01]  /*0400*/  FMUL R7, R7, R16 ;  /* 0x0000001007077220 */ /* 0x000fe20000400000 */
[----:B------:R-:W-:Y:S01]  /*0410*/  STS [R3.X4], R16 ;  /* 0x0000001003007388 */ /* 0x000fe20000004800 */
[----:B------:R-:W-:Y:S01]  /*0420*/  F2FP.PACK_AB R4, R11, R14 ;  /* 0x0000000e0b04723e */ /* 0x000fe200000000ff */
[-C--:B------:R-:W-:Y:S01]  /*0430*/  FMUL R11, R5, R16.reuse ;  /* 0x00000010050b7220 */ /* 0x080fe20000400000 */
[----:B------:R-:W-:Y:S01]  /*0440*/  F2FP.PACK_AB R5, R12, R15 ;  /* 0x0000000f0c05723e */ /* 0x000fe200000000ff */
[-C--:B------:R-:W-:Y:S01]  /*0450*/  FMUL R12, R13, R16.reuse ;  /* 0x000000100d0c7220 */ /* 0x080fe20000400000 */
[----:B------:R-:W-:Y:S01]  /*0460*/  LOP3.LUT R13, R8, 0x1f, R2, 0xf8, !PT ;  /* 0x0000001f080d7812 */ /* 0x000fe200078ef802 */
[----:B------:R-:W-:-:S03]  /*0470*/  FMUL R8, R6, R16 ;  /* 0x0000001006087220 */ /* 0x000fc60000400000 */
[----:B------:R-:W-:Y:S02]  /*0480*/  ISETP.LT.U32.AND P2, PT, R13, 0x10, PT ;  /* 0x000000100d00780c */ /* 0x000fe40003f41070 */
[----:B------:R-:W-:Y:S02]  /*0490*/  F2FP.PACK_AB R6, R12, R11 ;  /* 0x0000000b0c06723e */ /* 0x000fe400000000ff */
[----:B------:R-:W-:Y:S02]  /*04a0*/  ISETP.LT.U32.AND.EX P1, PT, R0, RZ, !P1, P2 ;  /* 0x000000ff0000720c */ /* 0x000fe40004f21120 */
[----:B------:R-:W-:Y:S02]  /*04b0*/  IADD3.X R11, R9, c[0x0][0x16c], RZ, P3, !PT ;  /* 0x00005b00090b7a10 */ /* 0x000fe40001ffe4ff */
[----:B------:R-:W-:-:S05]  /*04c0*/  F2FP.PACK_AB R7, R7, R8 ;  /* 0x000000080707723e */ /* 0x000fca00000000ff */
[----:B------:R-:W-:Y:S04]  /*04d0*/  @!P0 STG.E.128 [R10.64], R4 ;  /* 0x000000040a008986 */ /* 0x000fe8000c101d04 */
[----:B------:R-:W-:Y:S06]  /*04e0*/  BAR.SYNC 0x0 ;  /* 0x0000000000007b1d */ /* 0x000fec0000000000 */
[----:B------:R-:W-:Y:S05]  /*04f0*/  @!P1 EXIT ;  /* 0x000000000000994d */ /* 0x000fea0003800000 */
[----:B------:R-:W-:Y:S02]  /*0500*/  LOP3.LUT R4, R2, 0x1f, RZ, 0xc0, !PT ;  /* 0x0000001f02047812 */ /* 0x000fe400078ec0ff */
[----:B------:R-:W-:-:S03]  /*0510*/  LEA R2, P0, R13, c[0x0][0x170], 0x2 ;  /* 0x00005c000d027a11 */ /* 0x000fc600078010ff */
[----:B------:R-:W0:Y:S01]  /*0520*/  LDS R5, [R4.X4] ;  /* 0x0000000004057984 */ /* 0x000e220000004800 */
[----:B------:R-:W-:-:S05]  /*0530*/  LEA.HI.X R3, R13, c[0x0][0x174], R0, 0x2, P0 ;  /* 0x00005d000d037a11 */ /* 0x000fca00000f1400 */
[----:B0-----:R-:W-:Y:S01]  /*0540*/  STG.E [R2.64], R5 ;  /* 0x0000000502007986 */ /* 0x001fe2000c101904 */
[----:B------:R-:W-:Y:S05]  /*0550*/  EXIT ;  /* 0x000000000000794d */ /* 0x000fea0003800000 */
.L_x_0:
[----:B------:R-:W-:-:S00]  /*0560*/  BRA `(.L_x_0) ;  /* 0xfffffff000007947 */ /* 0x000fc0000383ffff */
[----:B------:R-:W-:-:S00]  /*0570*/  NOP ;  /* 0x0000000000007918 */ /* 0x000fc00000000000 */
        /* <DEDUP_REMOVED lines=8> */
.L_x_1:


//--------------------- .nv.global.init           --------------------------
	.section	.nv.global.init,"aw",@progbits
.nv.global.init:
	.type		_$_str,@object
	.size		_$_str,(_$_str_$_2 - _$_str)
_$_str:
        /*0000*/ 	.byte	0x5f, 0x5f, 0x43, 0x55, 0x44, 0x41, 0x5f, 0x46, 0x54, 0x5a, 0x00
	.type		_$_str_$_2,@object
	.size		_$_str_$_2,(.L_1 - _$_str_$_2)
_$_str_$_2:
        /*000b*/ 	.byte	0x5f, 0x5f, 0x43, 0x55, 0x44, 0x41, 0x5f, 0x50, 0x52, 0x45, 0x43, 0x5f, 0x53, 0x51, 0x52, 0x54
        /*001b*/ 	.byte	0x00
.L_1:


//--------------------- .nv.shared.l2norm_fwd_kernel --------------------------
	.section	.nv.shared.l2norm_fwd_kernel,"aw",@nobits
	.align	16
